	.headerflags	@"EF_CUDA_TEXMODE_UNIFIED EF_CUDA_64BIT_ADDRESS EF_CUDA_ACCELERATORS EF_CUDA_SM90 EF_CUDA_VIRTUAL_SM(EF_CUDA_SM90)"
	.elftype	@"ET_EXEC"


//--------------------- .nv.info                  --------------------------
	.section	.nv.info,"",@"SHT_CUDA_INFO"
	.align	4


	//----- nvinfo : EIATTR_REGCOUNT
	.align		4
        /*0000*/ 	.byte	0x04, 0x2f
        /*0002*/ 	.short	(.L_2 - .L_1)
	.align		4
.L_1:
        /*0004*/ 	.word	index@(triton_poi_fused_add_convolution_mul_pow_sub_tanh_6)
        /*0008*/ 	.word	0x00000010


	//----- nvinfo : EIATTR_MIN_STACK_SIZE
	.align		4
.L_2:
        /*000c*/ 	.byte	0x04, 0x12
        /*000e*/ 	.short	(.L_4 - .L_3)
	.align		4
.L_3:
        /*0010*/ 	.word	index@(triton_poi_fused_add_convolution_mul_pow_sub_tanh_6)
        /*0014*/ 	.word	0x00000000


	//----- nvinfo : EIATTR_FRAME_SIZE
	.align		4
.L_4:
        /*0018*/ 	.byte	0x04, 0x11
        /*001a*/ 	.short	(.L_6 - .L_5)
	.align		4
.L_5:
        /*001c*/ 	.word	index@(triton_poi_fused_add_convolution_mul_pow_sub_tanh_6)
        /*0020*/ 	.word	0x00000000


	//----- nvinfo : EIATTR_MIN_STACK_SIZE
	.align		4
.L_6:
        /*0024*/ 	.byte	0x04, 0x12
        /*0026*/ 	.short	(.L_8 - .L_7)
	.align		4
.L_7:
        /*0028*/ 	.word	index@(triton_poi_fused_add_convolution_mul_pow_sub_tanh_6)
        /*002c*/ 	.word	0x00000000
.L_8:


//--------------------- .nv.info.triton_poi_fused_add_convolution_mul_pow_sub_tanh_6 --------------------------
	.section	.nv.info.triton_poi_fused_add_convolution_mul_pow_sub_tanh_6,"",@"SHT_CUDA_INFO"
	.sectionflags	@""
	.align	4


	//----- nvinfo : EIATTR_CUDA_API_VERSION
	.align		4
        /*0000*/ 	.byte	0x04, 0x37
        /*0002*/ 	.short	(.L_10 - .L_9)
.L_9:
        /*0004*/ 	.word	0x0000007c


	//----- nvinfo : EIATTR_KPARAM_INFO
	.align		4
.L_10:
        /*0008*/ 	.byte	0x04, 0x17
        /*000a*/ 	.short	(.L_12 - .L_11)
.L_11:
        /*000c*/ 	.word	0x00000000
        /*0010*/ 	.short	0x0004
        /*0012*/ 	.short	0x0020
        /*0014*/ 	.byte	0x00, 0xf0, 0x11, 0x00


	//----- nvinfo : EIATTR_KPARAM_INFO
	.align		4
.L_12:
        /*0018*/ 	.byte	0x04, 0x17
        /*001a*/ 	.short	(.L_14 - .L_13)
.L_13:
        /*001c*/ 	.word	0x00000000
        /*0020*/ 	.short	0x0003
        /*0022*/ 	.short	0x0018
        /*0024*/ 	.byte	0x00, 0xf4, 0x21, 0x00


	//----- nvinfo : EIATTR_KPARAM_INFO
	.align		4
.L_14:
        /*0028*/ 	.byte	0x04, 0x17
        /*002a*/ 	.short	(.L_16 - .L_15)
.L_15:
        /*002c*/ 	.word	0x00000000
        /*0030*/ 	.short	0x0002
        /*0032*/ 	.short	0x0010
        /*0034*/ 	.byte	0x00, 0xf4, 0x21, 0x00


	//----- nvinfo : EIATTR_KPARAM_INFO
	.align		4
.L_16:
        /*0038*/ 	.byte	0x04, 0x17
        /*003a*/ 	.short	(.L_18 - .L_17)
.L_17:
        /*003c*/ 	.word	0x00000000
        /*0040*/ 	.short	0x0001
        /*0042*/ 	.short	0x0008
        /*0044*/ 	.byte	0x00, 0xf4, 0x21, 0x00


	//----- nvinfo : EIATTR_KPARAM_INFO
	.align		4
.L_18:
        /*0048*/ 	.byte	0x04, 0x17
        /*004a*/ 	.short	(.L_20 - .L_19)
.L_19:
        /*004c*/ 	.word	0x00000000
        /*0050*/ 	.short	0x0000
        /*0052*/ 	.short	0x0000
        /*0054*/ 	.byte	0x00, 0xf4, 0x21, 0x00


	//----- nvinfo : EIATTR_SPARSE_MMA_MASK
	.align		4
.L_20:
        /*0058*/ 	.byte	0x03, 0x50
        /*005a*/ 	.short	0x0000


	//----- nvinfo : EIATTR_MAXREG_COUNT
	.align		4
        /*005c*/ 	.byte	0x03, 0x1b
        /*005e*/ 	.short	0x00ff


	//----- nvinfo : EIATTR_EXIT_INSTR_OFFSETS
	.align		4
        /*0060*/ 	.byte	0x04, 0x1c
        /*0062*/ 	.short	(.L_22 - .L_21)


	//   ....[0]....
.L_21:
        /*0064*/ 	.word	0x000006b0


	//----- nvinfo : EIATTR_REQNTID
	.align		4
.L_22:
        /*0068*/ 	.byte	0x04, 0x10
        /*006a*/ 	.short	(.L_24 - .L_23)
.L_23:
        /*006c*/ 	.word	0x00000080
        /*0070*/ 	.word	0x00000001
        /*0074*/ 	.word	0x00000001


	//----- nvinfo : EIATTR_CRS_STACK_SIZE
	.align		4
.L_24:
        /*0078*/ 	.byte	0x04, 0x1e
        /*007a*/ 	.short	(.L_26 - .L_25)
.L_25:
        /*007c*/ 	.word	0x00000000


	//----- nvinfo : EIATTR_CBANK_PARAM_SIZE
	.align		4
.L_26:
        /*0080*/ 	.byte	0x03, 0x19
        /*0082*/ 	.short	0x0024


	//----- nvinfo : EIATTR_PARAM_CBANK
	.align		4
        /*0084*/ 	.byte	0x04, 0x0a
        /*0086*/ 	.short	(.L_28 - .L_27)
	.align		4
.L_27:
        /*0088*/ 	.word	index@(.nv.constant0.triton_poi_fused_add_convolution_mul_pow_sub_tanh_6)
        /*008c*/ 	.short	0x0210
        /*008e*/ 	.short	0x0024


	//----- nvinfo : EIATTR_SW_WAR
	.align		4
.L_28:
        /*0090*/ 	.byte	0x04, 0x36
        /*0092*/ 	.short	(.L_30 - .L_29)
.L_29:
        /*0094*/ 	.word	0x00000008
.L_30:


//--------------------- .nv.callgraph             --------------------------
	.section	.nv.callgraph,"",@"SHT_CUDA_CALLGRAPH"
	.align	4
	.sectionentsize	8
	.align		4
        /*0000*/ 	.word	0x00000000
	.align		4
        /*0004*/ 	.word	0xffffffff
	.align		4
        /*0008*/ 	.word	0x00000000
	.align		4
        /*000c*/ 	.word	0xfffffffe
	.align		4
        /*0010*/ 	.word	0x00000000
	.align		4
        /*0014*/ 	.word	0xfffffffd
	.align		4
        /*0018*/ 	.word	0x00000000
	.align		4
        /*001c*/ 	.word	0xfffffffc


//--------------------- .nv.constant4             --------------------------
	.section	.nv.constant4,"a",@progbits
	.align	8
	.align		8
.nv.constant4:
        /*0000*/ 	.dword	_$_str


//--------------------- .text.triton_poi_fused_add_convolution_mul_pow_sub_tanh_6 --------------------------
	.section	.text.triton_poi_fused_add_convolution_mul_pow_sub_tanh_6,"ax",@progbits
	.align	128
        .global         triton_poi_fused_add_convolution_mul_pow_sub_tanh_6
        .type           triton_poi_fused_add_convolution_mul_pow_sub_tanh_6,@function
        .size           triton_poi_fused_add_convolution_mul_pow_sub_tanh_6,(.L_x_7 - triton_poi_fused_add_convolution_mul_pow_sub_tanh_6)
        .other          triton_poi_fused_add_convolution_mul_pow_sub_tanh_6,@"STO_CUDA_ENTRY STV_DEFAULT"
triton_poi_fused_add_convolution_mul_pow_sub_tanh_6:
.text.triton_poi_fused_add_convolution_mul_pow_sub_tanh_6:
[----:B------:R-:W0:Y:S02]  /*0000*/  LDC R1, c[0x0][0x28] ;  /* 0x00000a00ff017b82 */ /* 0x000e240000000800 */
[----:B------:R-:W1:Y:S01]  /*0010*/  S2R R0, SR_TID.X ;  /* 0x0000000000007919 */ /* 0x000e620000002100 */
[----:B------:R-:W2:Y:S01]  /*0020*/  LDC.64 R10, c[0x0][0x220] ;  /* 0x00008800ff0a7b82 */ /* 0x000ea20000000a00 */
[----:B------:R-:W-:Y:S01]  /*0030*/  ULDC.64 UR4, c[0x0][0x208] ;  /* 0x0000820000047ab9 */ /* 0x000fe20000000a00 */
[----:B------:R-:W3:Y:S06]  /*0040*/  S2R R5, SR_CTAID.X ;  /* 0x0000000000057919 */ /* 0x000eec0000002500 */
[----:B------:R-:W4:Y:S01]  /*0050*/  LDC.64 R6, c[0x0][0x228] ;  /* 0x00008a00ff067b82 */ /* 0x000f220000000a00 */
[----:B-1----:R-:W-:-:S02]  /*0060*/  SHF.L.U32 R0, R0, 0x1, RZ ;  /* 0x0000000100007819 */ /* 0x002fc400000006ff */
[----:B---3--:R-:W-:Y:S02]  /*0070*/  SHF.R.S32.HI R3, RZ, 0x17, R5 ;  /* 0x00000017ff037819 */ /* 0x008fe40000011405 */
[----:B------:R-:W-:Y:S02]  /*0080*/  LOP3.LUT R0, R0, 0xfe, RZ, 0xc0, !PT ;  /* 0x000000fe00007812 */ /* 0x000fe400078ec0ff */
[----:B------:R-:W-:Y:S02]  /*0090*/  SGXT R3, R3, 0x1 ;  /* 0x000000010303781a */ /* 0x000fe40000000200 */
[----:B------:R-:W-:Y:S02]  /*00a0*/  LEA R2, R5, R0, 0x8 ;  /* 0x0000000005027211 */ /* 0x000fe400078e40ff */
[----:B------:R-:W1:Y:S02]  /*00b0*/  LDC.64 R4, c[0x0][0x210] ;  /* 0x00008400ff047b82 */ /* 0x000e640000000a00 */
[----:B------:R-:W-:-:S04]  /*00c0*/  LEA.HI R3, R3, R2, RZ, 0xc ;  /* 0x0000000203037211 */ /* 0x000fc800078f60ff */
[----:B------:R-:W-:-:S05]  /*00d0*/  SHF.R.S32.HI R3, RZ, 0xc, R3 ;  /* 0x0000000cff037819 */ /* 0x000fca0000011403 */
[----:B------:R-:W-:-:S05]  /*00e0*/  IMAD.HI R0, R3, 0x55555556, RZ ;  /* 0x5555555603007827 */ /* 0x000fca00078e02ff */
[----:B------:R-:W-:-:S05]  /*00f0*/  LEA.HI R0, R0, R0, RZ, 0x1 ;  /* 0x0000000000007211 */ /* 0x000fca00078f08ff */
[----:B------:R-:W-:Y:S02]  /*0100*/  IMAD R3, R0, -0x3, R3 ;  /* 0xfffffffd00037824 */ /* 0x000fe400078e0203 */
[----:B-1----:R-:W-:-:S04]  /*0110*/  IMAD.WIDE R4, R2, 0x4, R4 ;  /* 0x0000000402047825 */ /* 0x002fc800078e0204 */
[----:B--2---:R-:W-:Y:S01]  /*0120*/  IMAD.WIDE R10, R3, 0x4, R10 ;  /* 0x00000004030a7825 */ /* 0x004fe200078e020a */
[----:B------:R-:W2:Y:S05]  /*0130*/  LDG.E.64 R8, desc[UR4][R4.64] ;  /* 0x0000000404087981 */ /* 0x000eaa000c1e1b00 */
[----:B------:R-:W2:Y:S01]  /*0140*/  LDG.E.EL R10, desc[UR4][R10.64] ;  /* 0x000000040a0a7981 */ /* 0x000ea2000c2e1900 */
[----:B----4-:R-:W-:-:S06]  /*0150*/  IMAD.WIDE R6, R2, 0x4, R6 ;  /* 0x0000000402067825 */ /* 0x010fcc00078e0206 */
[----:B------:R-:W5:Y:S01]  /*0160*/  LDG.E.64 R6, desc[UR4][R6.64] ;  /* 0x0000000406067981 */ /* 0x000f62000c1e1b00 */
[----:B------:R-:W-:Y:S01]  /*0170*/  BSSY B0, `(.L_x_0) ;  /* 0x0000017000007945 */ /* 0x000fe20003800000 */
[--C-:B--2---:R-:W-:Y:S01]  /*0180*/  FADD R8, R8, R10.reuse ;  /* 0x0000000a08087221 */ /* 0x104fe20000000000 */
[----:B------:R-:W-:-:S03]  /*0190*/  FADD R9, R9, R10 ;  /* 0x0000000a09097221 */ /* 0x000fc60000000000 */
[----:B------:R-:W-:-:S05]  /*01a0*/  FADD.FTZ R0, |R8|, -RZ ;  /* 0x800000ff08007221 */ /* 0x000fca0000010200 */
[----:B------:R-:W-:-:S13]  /*01b0*/  FSETP.GE.AND P0, PT, R0, 0.60000002384185791016, PT ;  /* 0x3f19999a0000780b */ /* 0x000fda0003f06000 */
[----:B------:R-:W-:Y:S05]  /*01c0*/  @!P0 BRA `(.L_x_1) ;  /* 0x0000000000288947 */ /* 0x000fea0003800000 */
[C---:B------:R-:W-:Y:S01]  /*01d0*/  FMUL R3, R0.reuse, 2.8853900432586669922 ;  /* 0x4038aa3b00037820 */ /* 0x040fe20000400000 */
[----:B------:R-:W-:Y:S01]  /*01e0*/  HFMA2.MMA R11, -RZ, RZ, 1.875, 0 ;  /* 0x3f800000ff0b7435 */ /* 0x000fe200000001ff */
[----:B------:R-:W-:-:S04]  /*01f0*/  FSETP.GE.AND P0, PT, R0, 9.010913848876953125, PT ;  /* 0x41102cb40000780b */ /* 0x000fc80003f06000 */
[----:B------:R-:W1:Y:S02]  /*0200*/  MUFU.EX2 R3, R3 ;  /* 0x0000000300037308 */ /* 0x000e640000000800 */
[----:B-1----:R-:W-:-:S06]  /*0210*/  FADD R10, R3, 1 ;  /* 0x3f800000030a7421 */ /* 0x002fcc0000000000 */
[----:B------:R-:W1:Y:S02]  /*0220*/  MUFU.RCP R10, R10 ;  /* 0x0000000a000a7308 */ /* 0x000e640000001000 */
[----:B-1----:R-:W-:-:S05]  /*0230*/  FFMA.FTZ R11, R10, -2, R11 ;  /* 0xc00000000a0b7823 */ /* 0x002fca000001000b */
[----:B------:R-:W-:-:S04]  /*0240*/  FSEL R11, R11, 1, !P0 ;  /* 0x3f8000000b0b7808 */ /* 0x000fc80004000000 */
[----:B------:R-:W-:Y:S01]  /*0250*/  LOP3.LUT R8, R11, 0x80000000, R8, 0xf8, !PT ;  /* 0x800000000b087812 */ /* 0x000fe200078ef808 */
[----:B------:R-:W-:Y:S06]  /*0260*/  BRA `(.L_x_2) ;  /* 0x00000000001c7947 */ /* 0x000fec0003800000 */
.L_x_1:
[----:B------:R-:W-:Y:S01]  /*0270*/  MOV R0, 0x3c80f082 ;  /* 0x3c80f08200007802 */ /* 0x000fe20000000f00 */
[----:B------:R-:W-:-:S04]  /*0280*/  FMUL R3, R8, R8 ;  /* 0x0000000808037220 */ /* 0x000fc80000400000 */
[----:B------:R-:W-:-:S04]  /*0290*/  FFMA.FTZ R0, R3, R0, -0.052303962409496307373 ;  /* 0xbd563cae03007423 */ /* 0x000fc80000010000 */
[----:B------:R-:W-:-:S04]  /*02a0*/  FFMA.FTZ R0, R3, R0, 0.1331529766321182251 ;  /* 0x3e08594103007423 */ /* 0x000fc80000010000 */
[----:B------:R-:W-:-:S04]  /*02b0*/  FFMA.FTZ R0, R3, R0, -0.33332768082618713379 ;  /* 0xbeaaa9ed03007423 */ /* 0x000fc80000010000 */
[----:B------:R-:W-:-:S04]  /*02c0*/  FFMA.FTZ R3, R3, R0, RZ ;  /* 0x0000000003037223 */ /* 0x000fc800000100ff */
[----:B------:R-:W-:-:S07]  /*02d0*/  FFMA.FTZ R8, R8, R3, R8 ;  /* 0x0000000308087223 */ /* 0x000fce0000010008 */
.L_x_2:
[----:B------:R-:W-:Y:S05]  /*02e0*/  BSYNC B0 ;  /* 0x0000000000007941 */ /* 0x000fea0003800000 */
.L_x_0:
[----:B------:R-:W-:Y:S01]  /*02f0*/  FADD.FTZ R12, |R9|, -RZ ;  /* 0x800000ff090c7221 */ /* 0x000fe20000010200 */
[----:B------:R-:W-:Y:S01]  /*0300*/  BSSY B0, `(.L_x_3) ;  /* 0x0000015000007945 */ /* 0x000fe20003800000 */
[----:B------:R-:W-:-:S03]  /*0310*/  SHF.R.S32.HI R3, RZ, 0x1f, R2 ;  /* 0x0000001fff037819 */ /* 0x000fc60000011402 */
        /* <DEDUP_REMOVED lines=12> */
.L_x_4:
[----:B------:R-:W-:Y:S01]  /*03e0*/  MOV R0, 0x3c80f082 ;  /* 0x3c80f08200007802 */ /* 0x000fe20000000f00 */
[----:B------:R-:W-:-:S04]  /*03f0*/  FMUL R11, R9, R9 ;  /* 0x00000009090b7220 */ /* 0x000fc80000400000 */
[----:B------:R-:W-:-:S04]  /*0400*/  FFMA.FTZ R0, R11, R0, -0.052303962409496307373 ;  /* 0xbd563cae0b007423 */ /* 0x000fc80000010000 */
[----:B------:R-:W-:-:S04]  /*0410*/  FFMA.FTZ R0, R11, R0, 0.1331529766321182251 ;  /* 0x3e0859410b007423 */ /* 0x000fc80000010000 */
[----:B------:R-:W-:-:S04]  /*0420*/  FFMA.FTZ R0, R11, R0, -0.33332768082618713379 ;  /* 0xbeaaa9ed0b007423 */ /* 0x000fc80000010000 */
[----:B------:R-:W-:-:S04]  /*0430*/  FFMA.FTZ R0, R11, R0, RZ ;  /* 0x000000000b007223 */ /* 0x000fc800000100ff */
[----:B------:R-:W-:-:S07]  /*0440*/  FFMA.FTZ R9, R9, R0, R9 ;  /* 0x0000000009097223 */ /* 0x000fce0000010009 */
.L_x_5:
[----:B------:R-:W-:Y:S05]  /*0450*/  BSYNC B0 ;  /* 0x0000000000007941 */ /* 0x000fea0003800000 */
.L_x_3:
[--C-:B-----5:R-:W-:Y:S01]  /*0460*/  FFMA R11, R6, R6, -R6.reuse ;  /* 0x00000006060b7223 */ /* 0x120fe20000000806 */
[--C-:B------:R-:W-:Y:S01]  /*0470*/  FFMA R0, R7, R7, -R7.reuse ;  /* 0x0000000707007223 */ /* 0x100fe20000000807 */
[----:B------:R-:W-:Y:S01]  /*0480*/  ULDC.64 UR6, c[0x0][0x218] ;  /* 0x0000860000067ab9 */ /* 0x000fe20000000a00 */
[----:B------:R-:W-:Y:S01]  /*0490*/  STG.E.64 desc[UR4][R4.64], R8 ;  /* 0x0000000804007986 */ /* 0x000fe2000c101b04 */
[----:B------:R-:W-:Y:S01]  /*04a0*/  FFMA R11, R11, R8, R6 ;  /* 0x000000080b0b7223 */ /* 0x000fe20000000006 */
[----:B------:R-:W-:-:S03]  /*04b0*/  FFMA R0, R0, R9, R7 ;  /* 0x0000000900007223 */ /* 0x000fc60000000007 */
[----:B------:R-:W-:Y:S01]  /*04c0*/  FFMA R6, R11, R11, -R11 ;  /* 0x0000000b0b067223 */ /* 0x000fe2000000080b */
[----:B------:R-:W-:-:S03]  /*04d0*/  FFMA R7, R0, R0, -R0 ;  /* 0x0000000000077223 */ /* 0x000fc60000000800 */
        /* <DEDUP_REMOVED lines=21> */
[----:B------:R-:W-:Y:S01]  /*0630*/  FFMA R0, R7, R9, R0 ;  /* 0x0000000907007223 */ /* 0x000fe20000000000 */
[----:B------:R-:W-:Y:S02]  /*0640*/  LEA R6, P0, R2, UR6, 0x2 ;  /* 0x0000000602067c11 */ /* 0x000fe4000f8010ff */
[----:B------:R-:W-:Y:S01]  /*0650*/  FFMA R10, R11, R11, -R11 ;  /* 0x0000000b0b0a7223 */ /* 0x000fe2000000080b */
[--C-:B------:R-:W-:Y:S01]  /*0660*/  FFMA R13, R0, R0, -R0.reuse ;  /* 0x00000000000d7223 */ /* 0x100fe20000000800 */
[----:B------:R-:W-:Y:S02]  /*0670*/  LEA.HI.X R7, R2, UR7, R3, 0x2, P0 ;  /* 0x0000000702077c11 */ /* 0x000fe400080f1403 */
[----:B------:R-:W-:Y:S01]  /*0680*/  FFMA R10, R10, R8, R11 ;  /* 0x000000080a0a7223 */ /* 0x000fe2000000000b */
[----:B------:R-:W-:-:S05]  /*0690*/  FFMA R11, R13, R9, R0 ;  /* 0x000000090d0b7223 */ /* 0x000fca0000000000 */
[----:B------:R-:W-:Y:S01]  /*06a0*/  STG.E.64 desc[UR4][R6.64], R10 ;  /* 0x0000000a06007986 */ /* 0x000fe2000c101b04 */
[----:B------:R-:W-:Y:S05]  /*06b0*/  EXIT ;  /* 0x000000000000794d */ /* 0x000fea0003800000 */
.L_x_6:
[----:B------:R-:W-:-:S00]  /*06c0*/  BRA `(.L_x_6) ;  /* 0xfffffffc00fc7947 */ /* 0x000fc0000383ffff */
[----:B------:R-:W-:-:S00]  /*06d0*/  NOP ;  /* 0x0000000000007918 */ /* 0x000fc00000000000 */
        /* <DEDUP_REMOVED lines=10> */
.L_x_7:


//--------------------- .nv.global.init           --------------------------
	.section	.nv.global.init,"aw",@progbits
.nv.global.init:
	.type		_$_str,@object
	.size		_$_str,(.L_0 - _$_str)
_$_str:
        /*0000*/ 	.byte	0x5f, 0x5f, 0x43, 0x55, 0x44, 0x41, 0x5f, 0x46, 0x54, 0x5a, 0x00
.L_0:


//--------------------- .nv.constant0.triton_poi_fused_add_convolution_mul_pow_sub_tanh_6 --------------------------
	.section	.nv.constant0.triton_poi_fused_add_convolution_mul_pow_sub_tanh_6,"a",@progbits
	.sectionflags	@""
	.align	4
.nv.constant0.triton_poi_fused_add_convolution_mul_pow_sub_tanh_6:
	.zero		564
